//
// Generated by NVIDIA NVVM Compiler
//
// Compiler Build ID: CL-36424714
// Cuda compilation tools, release 13.0, V13.0.88
// Based on NVVM 20.0.0
//

.version 9.0
.target sm_100
.address_size 64

	// .globl	_ZN3cub18CUB_300001_SM_10006detail11EmptyKernelIvEEvv
.global .align 1 .b8 _ZN40_INTERNAL_0265a8fe_4_k_cu_fe97c802_708594cuda3std3__45__cpo5beginE[1];
.global .align 1 .b8 _ZN40_INTERNAL_0265a8fe_4_k_cu_fe97c802_708594cuda3std3__45__cpo3endE[1];
.global .align 1 .b8 _ZN40_INTERNAL_0265a8fe_4_k_cu_fe97c802_708594cuda3std3__45__cpo6cbeginE[1];
.global .align 1 .b8 _ZN40_INTERNAL_0265a8fe_4_k_cu_fe97c802_708594cuda3std3__45__cpo4cendE[1];
.global .align 1 .b8 _ZN40_INTERNAL_0265a8fe_4_k_cu_fe97c802_708594cuda3std3__45__cpo6rbeginE[1];
.global .align 1 .b8 _ZN40_INTERNAL_0265a8fe_4_k_cu_fe97c802_708594cuda3std3__45__cpo4rendE[1];
.global .align 1 .b8 _ZN40_INTERNAL_0265a8fe_4_k_cu_fe97c802_708594cuda3std3__45__cpo7crbeginE[1];
.global .align 1 .b8 _ZN40_INTERNAL_0265a8fe_4_k_cu_fe97c802_708594cuda3std3__45__cpo5crendE[1];
.global .align 1 .b8 _ZN40_INTERNAL_0265a8fe_4_k_cu_fe97c802_708594cuda3std3__442_GLOBAL__N__0265a8fe_4_k_cu_fe97c802_708596ignoreE[1];
.global .align 1 .b8 _ZN40_INTERNAL_0265a8fe_4_k_cu_fe97c802_708594cuda3std3__419piecewise_constructE[1];
.global .align 1 .b8 _ZN40_INTERNAL_0265a8fe_4_k_cu_fe97c802_708594cuda3std3__48in_placeE[1];
.global .align 1 .b8 _ZN40_INTERNAL_0265a8fe_4_k_cu_fe97c802_708594cuda3std3__420unreachable_sentinelE[1];
.global .align 1 .b8 _ZN40_INTERNAL_0265a8fe_4_k_cu_fe97c802_708594cuda3std3__47nulloptE[1];
.global .align 1 .b8 _ZN40_INTERNAL_0265a8fe_4_k_cu_fe97c802_708594cuda3std3__48unexpectE[1];
.global .align 1 .b8 _ZN40_INTERNAL_0265a8fe_4_k_cu_fe97c802_708594cuda3std6ranges3__45__cpo4swapE[1];
.global .align 1 .b8 _ZN40_INTERNAL_0265a8fe_4_k_cu_fe97c802_708594cuda3std6ranges3__45__cpo9iter_moveE[1];
.global .align 1 .b8 _ZN40_INTERNAL_0265a8fe_4_k_cu_fe97c802_708594cuda3std6ranges3__45__cpo5beginE[1];
.global .align 1 .b8 _ZN40_INTERNAL_0265a8fe_4_k_cu_fe97c802_708594cuda3std6ranges3__45__cpo3endE[1];
.global .align 1 .b8 _ZN40_INTERNAL_0265a8fe_4_k_cu_fe97c802_708594cuda3std6ranges3__45__cpo6cbeginE[1];
.global .align 1 .b8 _ZN40_INTERNAL_0265a8fe_4_k_cu_fe97c802_708594cuda3std6ranges3__45__cpo4cendE[1];
.global .align 1 .b8 _ZN40_INTERNAL_0265a8fe_4_k_cu_fe97c802_708594cuda3std6ranges3__45__cpo7advanceE[1];
.global .align 1 .b8 _ZN40_INTERNAL_0265a8fe_4_k_cu_fe97c802_708594cuda3std6ranges3__45__cpo9iter_swapE[1];
.global .align 1 .b8 _ZN40_INTERNAL_0265a8fe_4_k_cu_fe97c802_708594cuda3std6ranges3__45__cpo4nextE[1];
.global .align 1 .b8 _ZN40_INTERNAL_0265a8fe_4_k_cu_fe97c802_708594cuda3std6ranges3__45__cpo4prevE[1];
.global .align 1 .b8 _ZN40_INTERNAL_0265a8fe_4_k_cu_fe97c802_708594cuda3std6ranges3__45__cpo4dataE[1];
.global .align 1 .b8 _ZN40_INTERNAL_0265a8fe_4_k_cu_fe97c802_708594cuda3std6ranges3__45__cpo5cdataE[1];
.global .align 1 .b8 _ZN40_INTERNAL_0265a8fe_4_k_cu_fe97c802_708594cuda3std6ranges3__45__cpo4sizeE[1];
.global .align 1 .b8 _ZN40_INTERNAL_0265a8fe_4_k_cu_fe97c802_708594cuda3std6ranges3__45__cpo5ssizeE[1];
.global .align 1 .b8 _ZN40_INTERNAL_0265a8fe_4_k_cu_fe97c802_708594cuda3std6ranges3__45__cpo8distanceE[1];
.global .align 1 .b8 _ZN40_INTERNAL_0265a8fe_4_k_cu_fe97c802_708596thrust24THRUST_300001_SM_1000_NS8cuda_cub3parE[1];
.global .align 1 .b8 _ZN40_INTERNAL_0265a8fe_4_k_cu_fe97c802_708596thrust24THRUST_300001_SM_1000_NS8cuda_cub10par_nosyncE[1];
.global .align 1 .b8 _ZN40_INTERNAL_0265a8fe_4_k_cu_fe97c802_708596thrust24THRUST_300001_SM_1000_NS6system6detail10sequential3seqE[1];
.global .align 1 .b8 _ZN40_INTERNAL_0265a8fe_4_k_cu_fe97c802_708596thrust24THRUST_300001_SM_1000_NS6system3cpp3parE[1];
.global .align 1 .b8 _ZN40_INTERNAL_0265a8fe_4_k_cu_fe97c802_708596thrust24THRUST_300001_SM_1000_NS12placeholders2_1E[1];
.global .align 1 .b8 _ZN40_INTERNAL_0265a8fe_4_k_cu_fe97c802_708596thrust24THRUST_300001_SM_1000_NS12placeholders2_2E[1];
.global .align 1 .b8 _ZN40_INTERNAL_0265a8fe_4_k_cu_fe97c802_708596thrust24THRUST_300001_SM_1000_NS12placeholders2_3E[1];
.global .align 1 .b8 _ZN40_INTERNAL_0265a8fe_4_k_cu_fe97c802_708596thrust24THRUST_300001_SM_1000_NS12placeholders2_4E[1];
.global .align 1 .b8 _ZN40_INTERNAL_0265a8fe_4_k_cu_fe97c802_708596thrust24THRUST_300001_SM_1000_NS12placeholders2_5E[1];
.global .align 1 .b8 _ZN40_INTERNAL_0265a8fe_4_k_cu_fe97c802_708596thrust24THRUST_300001_SM_1000_NS12placeholders2_6E[1];
.global .align 1 .b8 _ZN40_INTERNAL_0265a8fe_4_k_cu_fe97c802_708596thrust24THRUST_300001_SM_1000_NS12placeholders2_7E[1];
.global .align 1 .b8 _ZN40_INTERNAL_0265a8fe_4_k_cu_fe97c802_708596thrust24THRUST_300001_SM_1000_NS12placeholders2_8E[1];
.global .align 1 .b8 _ZN40_INTERNAL_0265a8fe_4_k_cu_fe97c802_708596thrust24THRUST_300001_SM_1000_NS12placeholders2_9E[1];
.global .align 1 .b8 _ZN40_INTERNAL_0265a8fe_4_k_cu_fe97c802_708596thrust24THRUST_300001_SM_1000_NS12placeholders3_10E[1];
.global .align 1 .b8 _ZN40_INTERNAL_0265a8fe_4_k_cu_fe97c802_708596thrust24THRUST_300001_SM_1000_NS3seqE[1];
.global .align 1 .b8 _ZN40_INTERNAL_0265a8fe_4_k_cu_fe97c802_708596thrust24THRUST_300001_SM_1000_NS6deviceE[1];

.visible .entry _ZN3cub18CUB_300001_SM_10006detail11EmptyKernelIvEEvv()
{


	ret;

}


// ===== COMPILED SASS (sm_100) =====

	.target	sm_100

	.elftype	@"ET_EXEC"


//--------------------- .note.nv.tkinfo           --------------------------
	.section	.note.nv.tkinfo,"",@"SHT_NOTE"
	.sectionflags	@"SHF_NOTE_NV_TKINFO"
	.tkinfo
        /*0018*/ 	.word	0x00000002
        /*0030*/ 	.string	""
        /*0030*/ 	.string	"ptxas"
        /*0030*/ 	.string	"Cuda compilation tools, release 13.0, V13.0.88"
        /*0030*/ 	.string	"Build cuda_13.0.r13.0/compiler.36424714_0"
        /*0030*/ 	.string	"-arch sm_100 -m 64 "



//--------------------- .note.nv.cuinfo           --------------------------
	.section	.note.nv.cuinfo,"",@"SHT_NOTE"
	.sectionflags	@"SHF_NOTE_NV_CUINFO"
        /*0018*/ 	.short	0x0002
        /*001a*/ 	.short	0x0064
        /*001c*/ 	.short	0x0082
	.zero		2


//--------------------- .nv.info                  --------------------------
	.section	.nv.info,"",@"SHT_CUDA_INFO"
	.align	4


	//----- nvinfo : EIATTR_REGCOUNT
	.align		4
        /*0000*/ 	.byte	0x04, 0x2f
        /*0002*/ 	.short	(.L_46 - .L_45)
	.align		4
.L_45:
        /*0004*/ 	.word	index@(_ZN3cub18CUB_300001_SM_10006detail11EmptyKernelIvEEvv)
        /*0008*/ 	.word	0x00000004


	//----- nvinfo : EIATTR_FRAME_SIZE
	.align		4
.L_46:
        /*000c*/ 	.byte	0x04, 0x11
        /*000e*/ 	.short	(.L_48 - .L_47)
	.align		4
.L_47:
        /*0010*/ 	.word	index@(_ZN3cub18CUB_300001_SM_10006detail11EmptyKernelIvEEvv)
        /*0014*/ 	.word	0x00000000


	//----- nvinfo : EIATTR_MIN_STACK_SIZE
	.align		4
.L_48:
        /*0018*/ 	.byte	0x04, 0x12
        /*001a*/ 	.short	(.L_50 - .L_49)
	.align		4
.L_49:
        /*001c*/ 	.word	index@(_ZN3cub18CUB_300001_SM_10006detail11EmptyKernelIvEEvv)
        /*0020*/ 	.word	0x00000000
.L_50:


//--------------------- .nv.compat                --------------------------
	.section	.nv.compat,"",@"SHT_CUDA_COMPAT_INFO"
	.align	4
        /*0000*/ 	.byte	0x02, 0x09, 0x00, 0x00, 0x02, 0x02, 0x01, 0x00, 0x02, 0x05, 0x05, 0x00, 0x03, 0x07, 0x01, 0x01
        /*0010*/ 	.byte	0x02, 0x03, 0x00, 0x00, 0x02, 0x06, 0x01, 0x00, 0x04, 0x0b, 0x08, 0x00, 0x09, 0x00, 0x00, 0x00
        /*0020*/ 	.byte	0x00, 0x00, 0x00, 0x00


//--------------------- .nv.info._ZN3cub18CUB_300001_SM_10006detail11EmptyKernelIvEEvv --------------------------
	.section	.nv.info._ZN3cub18CUB_300001_SM_10006detail11EmptyKernelIvEEvv,"",@"SHT_CUDA_INFO"
	.sectionflags	@""
	.align	4


	//----- nvinfo : EIATTR_CUDA_API_VERSION
	.align		4
        /*0000*/ 	.byte	0x04, 0x37
        /*0002*/ 	.short	(.L_52 - .L_51)
.L_51:
        /*0004*/ 	.word	0x00000082


	//----- nvinfo : EIATTR_SPARSE_MMA_MASK
	.align		4
.L_52:
        /*0008*/ 	.byte	0x03, 0x50
        /*000a*/ 	.short	0x0000


	//----- nvinfo : EIATTR_MAXREG_COUNT
	.align		4
        /*000c*/ 	.byte	0x03, 0x1b
        /*000e*/ 	.short	0x00ff


	//----- nvinfo : EIATTR_MERCURY_ISA_VERSION
	.align		4
        /*0010*/ 	.byte	0x03, 0x5f
        /*0012*/ 	.short	0x0101


	//----- nvinfo : EIATTR_VRC_CTA_INIT_COUNT
	.align		4
        /*0014*/ 	.byte	0x02, 0x4a
	.zero		1
	.zero		1


	//----- nvinfo : EIATTR_EXIT_INSTR_OFFSETS
	.align		4
        /*0018*/ 	.byte	0x04, 0x1c
        /*001a*/ 	.short	(.L_54 - .L_53)


	//   ....[0]....
.L_53:
        /*001c*/ 	.word	0x00000010


	//----- nvinfo : EIATTR_SW_WAR
	.align		4
.L_54:
        /*0020*/ 	.byte	0x04, 0x36
        /*0022*/ 	.short	(.L_56 - .L_55)
.L_55:
        /*0024*/ 	.word	0x00000008
.L_56:


//--------------------- .nv.callgraph             --------------------------
	.section	.nv.callgraph,"",@"SHT_CUDA_CALLGRAPH"
	.align	4
	.sectionentsize	8
	.align		4
        /*0000*/ 	.word	0x00000000
	.align		4
        /*0004*/ 	.word	0xffffffff
	.align		4
        /*0008*/ 	.word	0x00000000
	.align		4
        /*000c*/ 	.word	0xfffffffe
	.align		4
        /*0010*/ 	.word	0x00000000
	.align		4
        /*0014*/ 	.word	0xfffffffd
	.align		4
        /*0018*/ 	.word	0x00000000
	.align		4
        /*001c*/ 	.word	0xfffffffc


//--------------------- .nv.constant4             --------------------------
	.section	.nv.constant4,"a",@progbits
	.align	8
	.align		8
.nv.constant4:
        /*0000*/ 	.dword	_ZN40_INTERNAL_0265a8fe_4_k_cu_fe97c802_712884cuda3std3__45__cpo5beginE
	.align		8
        /*0008*/ 	.dword	_ZN40_INTERNAL_0265a8fe_4_k_cu_fe97c802_712884cuda3std3__45__cpo3endE
	.align		8
        /*0010*/ 	.dword	_ZN40_INTERNAL_0265a8fe_4_k_cu_fe97c802_712884cuda3std3__45__cpo6cbeginE
	.align		8
        /*0018*/ 	.dword	_ZN40_INTERNAL_0265a8fe_4_k_cu_fe97c802_712884cuda3std3__45__cpo4cendE
	.align		8
        /*0020*/ 	.dword	_ZN40_INTERNAL_0265a8fe_4_k_cu_fe97c802_712884cuda3std3__45__cpo6rbeginE
	.align		8
        /*0028*/ 	.dword	_ZN40_INTERNAL_0265a8fe_4_k_cu_fe97c802_712884cuda3std3__45__cpo4rendE
	.align		8
        /*0030*/ 	.dword	_ZN40_INTERNAL_0265a8fe_4_k_cu_fe97c802_712884cuda3std3__45__cpo7crbeginE
	.align		8
        /*0038*/ 	.dword	_ZN40_INTERNAL_0265a8fe_4_k_cu_fe97c802_712884cuda3std3__45__cpo5crendE
	.align		8
        /*0040*/ 	.dword	_ZN40_INTERNAL_0265a8fe_4_k_cu_fe97c802_712884cuda3std3__442_GLOBAL__N__0265a8fe_4_k_cu_fe97c802_712886ignoreE
	.align		8
        /*0048*/ 	.dword	_ZN40_INTERNAL_0265a8fe_4_k_cu_fe97c802_712884cuda3std3__419piecewise_constructE
	.align		8
        /*0050*/ 	.dword	_ZN40_INTERNAL_0265a8fe_4_k_cu_fe97c802_712884cuda3std3__48in_placeE
	.align		8
        /*0058*/ 	.dword	_ZN40_INTERNAL_0265a8fe_4_k_cu_fe97c802_712884cuda3std3__420unreachable_sentinelE
	.align		8
        /*0060*/ 	.dword	_ZN40_INTERNAL_0265a8fe_4_k_cu_fe97c802_712884cuda3std3__47nulloptE
	.align		8
        /*0068*/ 	.dword	_ZN40_INTERNAL_0265a8fe_4_k_cu_fe97c802_712884cuda3std3__48unexpectE
	.align		8
        /*0070*/ 	.dword	_ZN40_INTERNAL_0265a8fe_4_k_cu_fe97c802_712884cuda3std6ranges3__45__cpo4swapE
	.align		8
        /*0078*/ 	.dword	_ZN40_INTERNAL_0265a8fe_4_k_cu_fe97c802_712884cuda3std6ranges3__45__cpo9iter_moveE
	.align		8
        /*0080*/ 	.dword	_ZN40_INTERNAL_0265a8fe_4_k_cu_fe97c802_712884cuda3std6ranges3__45__cpo5beginE
	.align		8
        /*0088*/ 	.dword	_ZN40_INTERNAL_0265a8fe_4_k_cu_fe97c802_712884cuda3std6ranges3__45__cpo3endE
	.align		8
        /*0090*/ 	.dword	_ZN40_INTERNAL_0265a8fe_4_k_cu_fe97c802_712884cuda3std6ranges3__45__cpo6cbeginE
	.align		8
        /*0098*/ 	.dword	_ZN40_INTERNAL_0265a8fe_4_k_cu_fe97c802_712884cuda3std6ranges3__45__cpo4cendE
	.align		8
        /*00a0*/ 	.dword	_ZN40_INTERNAL_0265a8fe_4_k_cu_fe97c802_712884cuda3std6ranges3__45__cpo7advanceE
	.align		8
        /*00a8*/ 	.dword	_ZN40_INTERNAL_0265a8fe_4_k_cu_fe97c802_712884cuda3std6ranges3__45__cpo9iter_swapE
	.align		8
        /*00b0*/ 	.dword	_ZN40_INTERNAL_0265a8fe_4_k_cu_fe97c802_712884cuda3std6ranges3__45__cpo4nextE
	.align		8
        /*00b8*/ 	.dword	_ZN40_INTERNAL_0265a8fe_4_k_cu_fe97c802_712884cuda3std6ranges3__45__cpo4prevE
	.align		8
        /*00c0*/ 	.dword	_ZN40_INTERNAL_0265a8fe_4_k_cu_fe97c802_712884cuda3std6ranges3__45__cpo4dataE
	.align		8
        /*00c8*/ 	.dword	_ZN40_INTERNAL_0265a8fe_4_k_cu_fe97c802_712884cuda3std6ranges3__45__cpo5cdataE
	.align		8
        /*00d0*/ 	.dword	_ZN40_INTERNAL_0265a8fe_4_k_cu_fe97c802_712884cuda3std6ranges3__45__cpo4sizeE
	.align		8
        /*00d8*/ 	.dword	_ZN40_INTERNAL_0265a8fe_4_k_cu_fe97c802_712884cuda3std6ranges3__45__cpo5ssizeE
	.align		8
        /*00e0*/ 	.dword	_ZN40_INTERNAL_0265a8fe_4_k_cu_fe97c802_712884cuda3std6ranges3__45__cpo8distanceE
	.align		8
        /*00e8*/ 	.dword	_ZN40_INTERNAL_0265a8fe_4_k_cu_fe97c802_712886thrust24THRUST_300001_SM_1000_NS8cuda_cub3parE
	.align		8
        /*00f0*/ 	.dword	_ZN40_INTERNAL_0265a8fe_4_k_cu_fe97c802_712886thrust24THRUST_300001_SM_1000_NS8cuda_cub10par_nosyncE
	.align		8
        /*00f8*/ 	.dword	_ZN40_INTERNAL_0265a8fe_4_k_cu_fe97c802_712886thrust24THRUST_300001_SM_1000_NS6system6detail10sequential3seqE
	.align		8
        /*0100*/ 	.dword	_ZN40_INTERNAL_0265a8fe_4_k_cu_fe97c802_712886thrust24THRUST_300001_SM_1000_NS6system3cpp3parE
	.align		8
        /*0108*/ 	.dword	_ZN40_INTERNAL_0265a8fe_4_k_cu_fe97c802_712886thrust24THRUST_300001_SM_1000_NS12placeholders2_1E
	.align		8
        /*0110*/ 	.dword	_ZN40_INTERNAL_0265a8fe_4_k_cu_fe97c802_712886thrust24THRUST_300001_SM_1000_NS12placeholders2_2E
	.align		8
        /*0118*/ 	.dword	_ZN40_INTERNAL_0265a8fe_4_k_cu_fe97c802_712886thrust24THRUST_300001_SM_1000_NS12placeholders2_3E
	.align		8
        /*0120*/ 	.dword	_ZN40_INTERNAL_0265a8fe_4_k_cu_fe97c802_712886thrust24THRUST_300001_SM_1000_NS12placeholders2_4E
	.align		8
        /*0128*/ 	.dword	_ZN40_INTERNAL_0265a8fe_4_k_cu_fe97c802_712886thrust24THRUST_300001_SM_1000_NS12placeholders2_5E
	.align		8
        /*0130*/ 	.dword	_ZN40_INTERNAL_0265a8fe_4_k_cu_fe97c802_712886thrust24THRUST_300001_SM_1000_NS12placeholders2_6E
	.align		8
        /*0138*/ 	.dword	_ZN40_INTERNAL_0265a8fe_4_k_cu_fe97c802_712886thrust24THRUST_300001_SM_1000_NS12placeholders2_7E
	.align		8
        /*0140*/ 	.dword	_ZN40_INTERNAL_0265a8fe_4_k_cu_fe97c802_712886thrust24THRUST_300001_SM_1000_NS12placeholders2_8E
	.align		8
        /*0148*/ 	.dword	_ZN40_INTERNAL_0265a8fe_4_k_cu_fe97c802_712886thrust24THRUST_300001_SM_1000_NS12placeholders2_9E
	.align		8
        /*0150*/ 	.dword	_ZN40_INTERNAL_0265a8fe_4_k_cu_fe97c802_712886thrust24THRUST_300001_SM_1000_NS12placeholders3_10E
	.align		8
        /*0158*/ 	.dword	_ZN40_INTERNAL_0265a8fe_4_k_cu_fe97c802_712886thrust24THRUST_300001_SM_1000_NS3seqE
	.align		8
        /*0160*/ 	.dword	_ZN40_INTERNAL_0265a8fe_4_k_cu_fe97c802_712886thrust24THRUST_300001_SM_1000_NS6deviceE


//--------------------- .text._ZN3cub18CUB_300001_SM_10006detail11EmptyKernelIvEEvv --------------------------
	.section	.text._ZN3cub18CUB_300001_SM_10006detail11EmptyKernelIvEEvv,"ax",@progbits
	.align	128
        .global         _ZN3cub18CUB_300001_SM_10006detail11EmptyKernelIvEEvv
        .type           _ZN3cub18CUB_300001_SM_10006detail11EmptyKernelIvEEvv,@function
        .size           _ZN3cub18CUB_300001_SM_10006detail11EmptyKernelIvEEvv,(.L_x_1 - _ZN3cub18CUB_300001_SM_10006detail11EmptyKernelIvEEvv)
        .other          _ZN3cub18CUB_300001_SM_10006detail11EmptyKernelIvEEvv,@"STO_CUDA_ENTRY STV_DEFAULT"
_ZN3cub18CUB_300001_SM_10006detail11EmptyKernelIvEEvv:
.text._ZN3cub18CUB_300001_SM_10006detail11EmptyKernelIvEEvv:
[----:B------:R-:W-:Y:S01]  /*0000*/  LDC R1, c[0x0][0x37c] ;  /* 0x0000df00ff017b82 */ /* 0x000fe20000000800 */
[----:B------:R-:W-:Y:S05]  /*0010*/  EXIT ;  /* 0x000000000000794d */ /* 0x000fea0003800000 */
.L_x_0:
[----:B------:R-:W-:-:S00]  /*0020*/  BRA `(.L_x_0) ;  /* 0xfffffffc00fc7947 */ /* 0x000fc0000383ffff */
[----:B------:R-:W-:-:S00]  /*0030*/  NOP ;  /* 0x0000000000007918 */ /* 0x000fc00000000000 */
        /* <DEDUP_REMOVED lines=12> */
.L_x_1:


//--------------------- .nv.shared.reserved.0     --------------------------
	.section	.nv.shared.reserved.0,"aw",@nobits
	.weak		__nv_reservedSMEM_offset_0_alias
	.size		__nv_reservedSMEM_offset_0_alias, 0, 64
	.other		__nv_reservedSMEM_offset_0_alias,@"STO_CUDA_RESERVED_SHARED STV_DEFAULT"
__nv_reservedSMEM_offset_0_alias:
	.zero		0
	.zero		64


//--------------------- .nv.global                --------------------------
	.section	.nv.global,"aw",@nobits
.nv.global:
	.type		_ZN40_INTERNAL_0265a8fe_4_k_cu_fe97c802_712886thrust24THRUST_300001_SM_1000_NS12placeholders2_8E,@object
	.size		_ZN40_INTERNAL_0265a8fe_4_k_cu_fe97c802_712886thrust24THRUST_300001_SM_1000_NS12placeholders2_8E,(_ZN40_INTERNAL_0265a8fe_4_k_cu_fe97c802_712884cuda3std3__442_GLOBAL__N__0265a8fe_4_k_cu_fe97c802_712886ignoreE - _ZN40_INTERNAL_0265a8fe_4_k_cu_fe97c802_712886thrust24THRUST_300001_SM_1000_NS12placeholders2_8E)
_ZN40_INTERNAL_0265a8fe_4_k_cu_fe97c802_712886thrust24THRUST_300001_SM_1000_NS12placeholders2_8E:
	.zero		1
	.type		_ZN40_INTERNAL_0265a8fe_4_k_cu_fe97c802_712884cuda3std3__442_GLOBAL__N__0265a8fe_4_k_cu_fe97c802_712886ignoreE,@object
	.size		_ZN40_INTERNAL_0265a8fe_4_k_cu_fe97c802_712884cuda3std3__442_GLOBAL__N__0265a8fe_4_k_cu_fe97c802_712886ignoreE,(_ZN40_INTERNAL_0265a8fe_4_k_cu_fe97c802_712884cuda3std6ranges3__45__cpo4dataE - _ZN40_INTERNAL_0265a8fe_4_k_cu_fe97c802_712884cuda3std3__442_GLOBAL__N__0265a8fe_4_k_cu_fe97c802_712886ignoreE)
_ZN40_INTERNAL_0265a8fe_4_k_cu_fe97c802_712884cuda3std3__442_GLOBAL__N__0265a8fe_4_k_cu_fe97c802_712886ignoreE:
	.zero		1
	.type		_ZN40_INTERNAL_0265a8fe_4_k_cu_fe97c802_712884cuda3std6ranges3__45__cpo4dataE,@object
	.size		_ZN40_INTERNAL_0265a8fe_4_k_cu_fe97c802_712884cuda3std6ranges3__45__cpo4dataE,(_ZN40_INTERNAL_0265a8fe_4_k_cu_fe97c802_712886thrust24THRUST_300001_SM_1000_NS6system3cpp3parE - _ZN40_INTERNAL_0265a8fe_4_k_cu_fe97c802_712884cuda3std6ranges3__45__cpo4dataE)
_ZN40_INTERNAL_0265a8fe_4_k_cu_fe97c802_712884cuda3std6ranges3__45__cpo4dataE:
	.zero		1
	.type		_ZN40_INTERNAL_0265a8fe_4_k_cu_fe97c802_712886thrust24THRUST_300001_SM_1000_NS6system3cpp3parE,@object
	.size		_ZN40_INTERNAL_0265a8fe_4_k_cu_fe97c802_712886thrust24THRUST_300001_SM_1000_NS6system3cpp3parE,(_ZN40_INTERNAL_0265a8fe_4_k_cu_fe97c802_712884cuda3std3__45__cpo5beginE - _ZN40_INTERNAL_0265a8fe_4_k_cu_fe97c802_712886thrust24THRUST_300001_SM_1000_NS6system3cpp3parE)
_ZN40_INTERNAL_0265a8fe_4_k_cu_fe97c802_712886thrust24THRUST_300001_SM_1000_NS6system3cpp3parE:
	.zero		1
	.type		_ZN40_INTERNAL_0265a8fe_4_k_cu_fe97c802_712884cuda3std3__45__cpo5beginE,@object
	.size		_ZN40_INTERNAL_0265a8fe_4_k_cu_fe97c802_712884cuda3std3__45__cpo5beginE,(_ZN40_INTERNAL_0265a8fe_4_k_cu_fe97c802_712884cuda3std6ranges3__45__cpo5beginE - _ZN40_INTERNAL_0265a8fe_4_k_cu_fe97c802_712884cuda3std3__45__cpo5beginE)
_ZN40_INTERNAL_0265a8fe_4_k_cu_fe97c802_712884cuda3std3__45__cpo5beginE:
	.zero		1
	.type		_ZN40_INTERNAL_0265a8fe_4_k_cu_fe97c802_712884cuda3std6ranges3__45__cpo5beginE,@object
	.size		_ZN40_INTERNAL_0265a8fe_4_k_cu_fe97c802_712884cuda3std6ranges3__45__cpo5beginE,(_ZN40_INTERNAL_0265a8fe_4_k_cu_fe97c802_712886thrust24THRUST_300001_SM_1000_NS6deviceE - _ZN40_INTERNAL_0265a8fe_4_k_cu_fe97c802_712884cuda3std6ranges3__45__cpo5beginE)
_ZN40_INTERNAL_0265a8fe_4_k_cu_fe97c802_712884cuda3std6ranges3__45__cpo5beginE:
	.zero		1
	.type		_ZN40_INTERNAL_0265a8fe_4_k_cu_fe97c802_712886thrust24THRUST_300001_SM_1000_NS6deviceE,@object
	.size		_ZN40_INTERNAL_0265a8fe_4_k_cu_fe97c802_712886thrust24THRUST_300001_SM_1000_NS6deviceE,(_ZN40_INTERNAL_0265a8fe_4_k_cu_fe97c802_712884cuda3std3__47nulloptE - _ZN40_INTERNAL_0265a8fe_4_k_cu_fe97c802_712886thrust24THRUST_300001_SM_1000_NS6deviceE)
_ZN40_INTERNAL_0265a8fe_4_k_cu_fe97c802_712886thrust24THRUST_300001_SM_1000_NS6deviceE:
	.zero		1
	.type		_ZN40_INTERNAL_0265a8fe_4_k_cu_fe97c802_712884cuda3std3__47nulloptE,@object
	.size		_ZN40_INTERNAL_0265a8fe_4_k_cu_fe97c802_712884cuda3std3__47nulloptE,(_ZN40_INTERNAL_0265a8fe_4_k_cu_fe97c802_712884cuda3std6ranges3__45__cpo8distanceE - _ZN40_INTERNAL_0265a8fe_4_k_cu_fe97c802_712884cuda3std3__47nulloptE)
_ZN40_INTERNAL_0265a8fe_4_k_cu_fe97c802_712884cuda3std3__47nulloptE:
	.zero		1
	.type		_ZN40_INTERNAL_0265a8fe_4_k_cu_fe97c802_712884cuda3std6ranges3__45__cpo8distanceE,@object
	.size		_ZN40_INTERNAL_0265a8fe_4_k_cu_fe97c802_712884cuda3std6ranges3__45__cpo8distanceE,(_ZN40_INTERNAL_0265a8fe_4_k_cu_fe97c802_712886thrust24THRUST_300001_SM_1000_NS12placeholders2_4E - _ZN40_INTERNAL_0265a8fe_4_k_cu_fe97c802_712884cuda3std6ranges3__45__cpo8distanceE)
_ZN40_INTERNAL_0265a8fe_4_k_cu_fe97c802_712884cuda3std6ranges3__45__cpo8distanceE:
	.zero		1
	.type		_ZN40_INTERNAL_0265a8fe_4_k_cu_fe97c802_712886thrust24THRUST_300001_SM_1000_NS12placeholders2_4E,@object
	.size		_ZN40_INTERNAL_0265a8fe_4_k_cu_fe97c802_712886thrust24THRUST_300001_SM_1000_NS12placeholders2_4E,(_ZN40_INTERNAL_0265a8fe_4_k_cu_fe97c802_712884cuda3std3__45__cpo6rbeginE - _ZN40_INTERNAL_0265a8fe_4_k_cu_fe97c802_712886thrust24THRUST_300001_SM_1000_NS12placeholders2_4E)
_ZN40_INTERNAL_0265a8fe_4_k_cu_fe97c802_712886thrust24THRUST_300001_SM_1000_NS12placeholders2_4E:
	.zero		1
	.type		_ZN40_INTERNAL_0265a8fe_4_k_cu_fe97c802_712884cuda3std3__45__cpo6rbeginE,@object
	.size		_ZN40_INTERNAL_0265a8fe_4_k_cu_fe97c802_712884cuda3std3__45__cpo6rbeginE,(_ZN40_INTERNAL_0265a8fe_4_k_cu_fe97c802_712884cuda3std6ranges3__45__cpo7advanceE - _ZN40_INTERNAL_0265a8fe_4_k_cu_fe97c802_712884cuda3std3__45__cpo6rbeginE)
_ZN40_INTERNAL_0265a8fe_4_k_cu_fe97c802_712884cuda3std3__45__cpo6rbeginE:
	.zero		1
	.type		_ZN40_INTERNAL_0265a8fe_4_k_cu_fe97c802_712884cuda3std6ranges3__45__cpo7advanceE,@object
	.size		_ZN40_INTERNAL_0265a8fe_4_k_cu_fe97c802_712884cuda3std6ranges3__45__cpo7advanceE,(_ZN40_INTERNAL_0265a8fe_4_k_cu_fe97c802_712886thrust24THRUST_300001_SM_1000_NS12placeholders3_10E - _ZN40_INTERNAL_0265a8fe_4_k_cu_fe97c802_712884cuda3std6ranges3__45__cpo7advanceE)
_ZN40_INTERNAL_0265a8fe_4_k_cu_fe97c802_712884cuda3std6ranges3__45__cpo7advanceE:
	.zero		1
	.type		_ZN40_INTERNAL_0265a8fe_4_k_cu_fe97c802_712886thrust24THRUST_300001_SM_1000_NS12placeholders3_10E,@object
	.size		_ZN40_INTERNAL_0265a8fe_4_k_cu_fe97c802_712886thrust24THRUST_300001_SM_1000_NS12placeholders3_10E,(_ZN40_INTERNAL_0265a8fe_4_k_cu_fe97c802_712884cuda3std3__48in_placeE - _ZN40_INTERNAL_0265a8fe_4_k_cu_fe97c802_712886thrust24THRUST_300001_SM_1000_NS12placeholders3_10E)
_ZN40_INTERNAL_0265a8fe_4_k_cu_fe97c802_712886thrust24THRUST_300001_SM_1000_NS12placeholders3_10E:
	.zero		1
	.type		_ZN40_INTERNAL_0265a8fe_4_k_cu_fe97c802_712884cuda3std3__48in_placeE,@object
	.size		_ZN40_INTERNAL_0265a8fe_4_k_cu_fe97c802_712884cuda3std3__48in_placeE,(_ZN40_INTERNAL_0265a8fe_4_k_cu_fe97c802_712884cuda3std6ranges3__45__cpo4sizeE - _ZN40_INTERNAL_0265a8fe_4_k_cu_fe97c802_712884cuda3std3__48in_placeE)
_ZN40_INTERNAL_0265a8fe_4_k_cu_fe97c802_712884cuda3std3__48in_placeE:
	.zero		1
	.type		_ZN40_INTERNAL_0265a8fe_4_k_cu_fe97c802_712884cuda3std6ranges3__45__cpo4sizeE,@object
	.size		_ZN40_INTERNAL_0265a8fe_4_k_cu_fe97c802_712884cuda3std6ranges3__45__cpo4sizeE,(_ZN40_INTERNAL_0265a8fe_4_k_cu_fe97c802_712886thrust24THRUST_300001_SM_1000_NS12placeholders2_2E - _ZN40_INTERNAL_0265a8fe_4_k_cu_fe97c802_712884cuda3std6ranges3__45__cpo4sizeE)
_ZN40_INTERNAL_0265a8fe_4_k_cu_fe97c802_712884cuda3std6ranges3__45__cpo4sizeE:
	.zero		1
	.type		_ZN40_INTERNAL_0265a8fe_4_k_cu_fe97c802_712886thrust24THRUST_300001_SM_1000_NS12placeholders2_2E,@object
	.size		_ZN40_INTERNAL_0265a8fe_4_k_cu_fe97c802_712886thrust24THRUST_300001_SM_1000_NS12placeholders2_2E,(_ZN40_INTERNAL_0265a8fe_4_k_cu_fe97c802_712884cuda3std3__45__cpo6cbeginE - _ZN40_INTERNAL_0265a8fe_4_k_cu_fe97c802_712886thrust24THRUST_300001_SM_1000_NS12placeholders2_2E)
_ZN40_INTERNAL_0265a8fe_4_k_cu_fe97c802_712886thrust24THRUST_300001_SM_1000_NS12placeholders2_2E:
	.zero		1
	.type		_ZN40_INTERNAL_0265a8fe_4_k_cu_fe97c802_712884cuda3std3__45__cpo6cbeginE,@object
	.size		_ZN40_INTERNAL_0265a8fe_4_k_cu_fe97c802_712884cuda3std3__45__cpo6cbeginE,(_ZN40_INTERNAL_0265a8fe_4_k_cu_fe97c802_712884cuda3std6ranges3__45__cpo6cbeginE - _ZN40_INTERNAL_0265a8fe_4_k_cu_fe97c802_712884cuda3std3__45__cpo6cbeginE)
_ZN40_INTERNAL_0265a8fe_4_k_cu_fe97c802_712884cuda3std3__45__cpo6cbeginE:
	.zero		1
	.type		_ZN40_INTERNAL_0265a8fe_4_k_cu_fe97c802_712884cuda3std6ranges3__45__cpo6cbeginE,@object
	.size		_ZN40_INTERNAL_0265a8fe_4_k_cu_fe97c802_712884cuda3std6ranges3__45__cpo6cbeginE,(_ZN40_INTERNAL_0265a8fe_4_k_cu_fe97c802_712886thrust24THRUST_300001_SM_1000_NS12placeholders2_6E - _ZN40_INTERNAL_0265a8fe_4_k_cu_fe97c802_712884cuda3std6ranges3__45__cpo6cbeginE)
_ZN40_INTERNAL_0265a8fe_4_k_cu_fe97c802_712884cuda3std6ranges3__45__cpo6cbeginE:
	.zero		1
	.type		_ZN40_INTERNAL_0265a8fe_4_k_cu_fe97c802_712886thrust24THRUST_300001_SM_1000_NS12placeholders2_6E,@object
	.size		_ZN40_INTERNAL_0265a8fe_4_k_cu_fe97c802_712886thrust24THRUST_300001_SM_1000_NS12placeholders2_6E,(_ZN40_INTERNAL_0265a8fe_4_k_cu_fe97c802_712884cuda3std3__45__cpo7crbeginE - _ZN40_INTERNAL_0265a8fe_4_k_cu_fe97c802_712886thrust24THRUST_300001_SM_1000_NS12placeholders2_6E)
_ZN40_INTERNAL_0265a8fe_4_k_cu_fe97c802_712886thrust24THRUST_300001_SM_1000_NS12placeholders2_6E:
	.zero		1
	.type		_ZN40_INTERNAL_0265a8fe_4_k_cu_fe97c802_712884cuda3std3__45__cpo7crbeginE,@object
	.size		_ZN40_INTERNAL_0265a8fe_4_k_cu_fe97c802_712884cuda3std3__45__cpo7crbeginE,(_ZN40_INTERNAL_0265a8fe_4_k_cu_fe97c802_712884cuda3std6ranges3__45__cpo4nextE - _ZN40_INTERNAL_0265a8fe_4_k_cu_fe97c802_712884cuda3std3__45__cpo7crbeginE)
_ZN40_INTERNAL_0265a8fe_4_k_cu_fe97c802_712884cuda3std3__45__cpo7crbeginE:
	.zero		1
	.type		_ZN40_INTERNAL_0265a8fe_4_k_cu_fe97c802_712884cuda3std6ranges3__45__cpo4nextE,@object
	.size		_ZN40_INTERNAL_0265a8fe_4_k_cu_fe97c802_712884cuda3std6ranges3__45__cpo4nextE,(_ZN40_INTERNAL_0265a8fe_4_k_cu_fe97c802_712884cuda3std6ranges3__45__cpo4swapE - _ZN40_INTERNAL_0265a8fe_4_k_cu_fe97c802_712884cuda3std6ranges3__45__cpo4nextE)
_ZN40_INTERNAL_0265a8fe_4_k_cu_fe97c802_712884cuda3std6ranges3__45__cpo4nextE:
	.zero		1
	.type		_ZN40_INTERNAL_0265a8fe_4_k_cu_fe97c802_712884cuda3std6ranges3__45__cpo4swapE,@object
	.size		_ZN40_INTERNAL_0265a8fe_4_k_cu_fe97c802_712884cuda3std6ranges3__45__cpo4swapE,(_ZN40_INTERNAL_0265a8fe_4_k_cu_fe97c802_712886thrust24THRUST_300001_SM_1000_NS8cuda_cub10par_nosyncE - _ZN40_INTERNAL_0265a8fe_4_k_cu_fe97c802_712884cuda3std6ranges3__45__cpo4swapE)
_ZN40_INTERNAL_0265a8fe_4_k_cu_fe97c802_712884cuda3std6ranges3__45__cpo4swapE:
	.zero		1
	.type		_ZN40_INTERNAL_0265a8fe_4_k_cu_fe97c802_712886thrust24THRUST_300001_SM_1000_NS8cuda_cub10par_nosyncE,@object
	.size		_ZN40_INTERNAL_0265a8fe_4_k_cu_fe97c802_712886thrust24THRUST_300001_SM_1000_NS8cuda_cub10par_nosyncE,(_ZN40_INTERNAL_0265a8fe_4_k_cu_fe97c802_712886thrust24THRUST_300001_SM_1000_NS3seqE - _ZN40_INTERNAL_0265a8fe_4_k_cu_fe97c802_712886thrust24THRUST_300001_SM_1000_NS8cuda_cub10par_nosyncE)
_ZN40_INTERNAL_0265a8fe_4_k_cu_fe97c802_712886thrust24THRUST_300001_SM_1000_NS8cuda_cub10par_nosyncE:
	.zero		1
	.type		_ZN40_INTERNAL_0265a8fe_4_k_cu_fe97c802_712886thrust24THRUST_300001_SM_1000_NS3seqE,@object
	.size		_ZN40_INTERNAL_0265a8fe_4_k_cu_fe97c802_712886thrust24THRUST_300001_SM_1000_NS3seqE,(_ZN40_INTERNAL_0265a8fe_4_k_cu_fe97c802_712884cuda3std3__420unreachable_sentinelE - _ZN40_INTERNAL_0265a8fe_4_k_cu_fe97c802_712886thrust24THRUST_300001_SM_1000_NS3seqE)
_ZN40_INTERNAL_0265a8fe_4_k_cu_fe97c802_712886thrust24THRUST_300001_SM_1000_NS3seqE:
	.zero		1
	.type		_ZN40_INTERNAL_0265a8fe_4_k_cu_fe97c802_712884cuda3std3__420unreachable_sentinelE,@object
	.size		_ZN40_INTERNAL_0265a8fe_4_k_cu_fe97c802_712884cuda3std3__420unreachable_sentinelE,(_ZN40_INTERNAL_0265a8fe_4_k_cu_fe97c802_712884cuda3std6ranges3__45__cpo5ssizeE - _ZN40_INTERNAL_0265a8fe_4_k_cu_fe97c802_712884cuda3std3__420unreachable_sentinelE)
_ZN40_INTERNAL_0265a8fe_4_k_cu_fe97c802_712884cuda3std3__420unreachable_sentinelE:
	.zero		1
	.type		_ZN40_INTERNAL_0265a8fe_4_k_cu_fe97c802_712884cuda3std6ranges3__45__cpo5ssizeE,@object
	.size		_ZN40_INTERNAL_0265a8fe_4_k_cu_fe97c802_712884cuda3std6ranges3__45__cpo5ssizeE,(_ZN40_INTERNAL_0265a8fe_4_k_cu_fe97c802_712886thrust24THRUST_300001_SM_1000_NS12placeholders2_3E - _ZN40_INTERNAL_0265a8fe_4_k_cu_fe97c802_712884cuda3std6ranges3__45__cpo5ssizeE)
_ZN40_INTERNAL_0265a8fe_4_k_cu_fe97c802_712884cuda3std6ranges3__45__cpo5ssizeE:
	.zero		1
	.type		_ZN40_INTERNAL_0265a8fe_4_k_cu_fe97c802_712886thrust24THRUST_300001_SM_1000_NS12placeholders2_3E,@object
	.size		_ZN40_INTERNAL_0265a8fe_4_k_cu_fe97c802_712886thrust24THRUST_300001_SM_1000_NS12placeholders2_3E,(_ZN40_INTERNAL_0265a8fe_4_k_cu_fe97c802_712884cuda3std3__45__cpo4cendE - _ZN40_INTERNAL_0265a8fe_4_k_cu_fe97c802_712886thrust24THRUST_300001_SM_1000_NS12placeholders2_3E)
_ZN40_INTERNAL_0265a8fe_4_k_cu_fe97c802_712886thrust24THRUST_300001_SM_1000_NS12placeholders2_3E:
	.zero		1
	.type		_ZN40_INTERNAL_0265a8fe_4_k_cu_fe97c802_712884cuda3std3__45__cpo4cendE,@object
	.size		_ZN40_INTERNAL_0265a8fe_4_k_cu_fe97c802_712884cuda3std3__45__cpo4cendE,(_ZN40_INTERNAL_0265a8fe_4_k_cu_fe97c802_712884cuda3std6ranges3__45__cpo4cendE - _ZN40_INTERNAL_0265a8fe_4_k_cu_fe97c802_712884cuda3std3__45__cpo4cendE)
_ZN40_INTERNAL_0265a8fe_4_k_cu_fe97c802_712884cuda3std3__45__cpo4cendE:
	.zero		1
	.type		_ZN40_INTERNAL_0265a8fe_4_k_cu_fe97c802_712884cuda3std6ranges3__45__cpo4cendE,@object
	.size		_ZN40_INTERNAL_0265a8fe_4_k_cu_fe97c802_712884cuda3std6ranges3__45__cpo4cendE,(_ZN40_INTERNAL_0265a8fe_4_k_cu_fe97c802_712886thrust24THRUST_300001_SM_1000_NS12placeholders2_7E - _ZN40_INTERNAL_0265a8fe_4_k_cu_fe97c802_712884cuda3std6ranges3__45__cpo4cendE)
_ZN40_INTERNAL_0265a8fe_4_k_cu_fe97c802_712884cuda3std6ranges3__45__cpo4cendE:
	.zero		1
	.type		_ZN40_INTERNAL_0265a8fe_4_k_cu_fe97c802_712886thrust24THRUST_300001_SM_1000_NS12placeholders2_7E,@object
	.size		_ZN40_INTERNAL_0265a8fe_4_k_cu_fe97c802_712886thrust24THRUST_300001_SM_1000_NS12placeholders2_7E,(_ZN40_INTERNAL_0265a8fe_4_k_cu_fe97c802_712884cuda3std3__45__cpo5crendE - _ZN40_INTERNAL_0265a8fe_4_k_cu_fe97c802_712886thrust24THRUST_300001_SM_1000_NS12placeholders2_7E)
_ZN40_INTERNAL_0265a8fe_4_k_cu_fe97c802_712886thrust24THRUST_300001_SM_1000_NS12placeholders2_7E:
	.zero		1
	.type		_ZN40_INTERNAL_0265a8fe_4_k_cu_fe97c802_712884cuda3std3__45__cpo5crendE,@object
	.size		_ZN40_INTERNAL_0265a8fe_4_k_cu_fe97c802_712884cuda3std3__45__cpo5crendE,(_ZN40_INTERNAL_0265a8fe_4_k_cu_fe97c802_712884cuda3std6ranges3__45__cpo4prevE - _ZN40_INTERNAL_0265a8fe_4_k_cu_fe97c802_712884cuda3std3__45__cpo5crendE)
_ZN40_INTERNAL_0265a8fe_4_k_cu_fe97c802_712884cuda3std3__45__cpo5crendE:
	.zero		1
	.type		_ZN40_INTERNAL_0265a8fe_4_k_cu_fe97c802_712884cuda3std6ranges3__45__cpo4prevE,@object
	.size		_ZN40_INTERNAL_0265a8fe_4_k_cu_fe97c802_712884cuda3std6ranges3__45__cpo4prevE,(_ZN40_INTERNAL_0265a8fe_4_k_cu_fe97c802_712884cuda3std6ranges3__45__cpo9iter_moveE - _ZN40_INTERNAL_0265a8fe_4_k_cu_fe97c802_712884cuda3std6ranges3__45__cpo4prevE)
_ZN40_INTERNAL_0265a8fe_4_k_cu_fe97c802_712884cuda3std6ranges3__45__cpo4prevE:
	.zero		1
	.type		_ZN40_INTERNAL_0265a8fe_4_k_cu_fe97c802_712884cuda3std6ranges3__45__cpo9iter_moveE,@object
	.size		_ZN40_INTERNAL_0265a8fe_4_k_cu_fe97c802_712884cuda3std6ranges3__45__cpo9iter_moveE,(_ZN40_INTERNAL_0265a8fe_4_k_cu_fe97c802_712886thrust24THRUST_300001_SM_1000_NS6system6detail10sequential3seqE - _ZN40_INTERNAL_0265a8fe_4_k_cu_fe97c802_712884cuda3std6ranges3__45__cpo9iter_moveE)
_ZN40_INTERNAL_0265a8fe_4_k_cu_fe97c802_712884cuda3std6ranges3__45__cpo9iter_moveE:
	.zero		1
	.type		_ZN40_INTERNAL_0265a8fe_4_k_cu_fe97c802_712886thrust24THRUST_300001_SM_1000_NS6system6detail10sequential3seqE,@object
	.size		_ZN40_INTERNAL_0265a8fe_4_k_cu_fe97c802_712886thrust24THRUST_300001_SM_1000_NS6system6detail10sequential3seqE,(_ZN40_INTERNAL_0265a8fe_4_k_cu_fe97c802_712886thrust24THRUST_300001_SM_1000_NS12placeholders2_9E - _ZN40_INTERNAL_0265a8fe_4_k_cu_fe97c802_712886thrust24THRUST_300001_SM_1000_NS6system6detail10sequential3seqE)
_ZN40_INTERNAL_0265a8fe_4_k_cu_fe97c802_712886thrust24THRUST_300001_SM_1000_NS6system6detail10sequential3seqE:
	.zero		1
	.type		_ZN40_INTERNAL_0265a8fe_4_k_cu_fe97c802_712886thrust24THRUST_300001_SM_1000_NS12placeholders2_9E,@object
	.size		_ZN40_INTERNAL_0265a8fe_4_k_cu_fe97c802_712886thrust24THRUST_300001_SM_1000_NS12placeholders2_9E,(_ZN40_INTERNAL_0265a8fe_4_k_cu_fe97c802_712884cuda3std3__419piecewise_constructE - _ZN40_INTERNAL_0265a8fe_4_k_cu_fe97c802_712886thrust24THRUST_300001_SM_1000_NS12placeholders2_9E)
_ZN40_INTERNAL_0265a8fe_4_k_cu_fe97c802_712886thrust24THRUST_300001_SM_1000_NS12placeholders2_9E:
	.zero		1
	.type		_ZN40_INTERNAL_0265a8fe_4_k_cu_fe97c802_712884cuda3std3__419piecewise_constructE,@object
	.size		_ZN40_INTERNAL_0265a8fe_4_k_cu_fe97c802_712884cuda3std3__419piecewise_constructE,(_ZN40_INTERNAL_0265a8fe_4_k_cu_fe97c802_712884cuda3std6ranges3__45__cpo5cdataE - _ZN40_INTERNAL_0265a8fe_4_k_cu_fe97c802_712884cuda3std3__419piecewise_constructE)
_ZN40_INTERNAL_0265a8fe_4_k_cu_fe97c802_712884cuda3std3__419piecewise_constructE:
	.zero		1
	.type		_ZN40_INTERNAL_0265a8fe_4_k_cu_fe97c802_712884cuda3std6ranges3__45__cpo5cdataE,@object
	.size		_ZN40_INTERNAL_0265a8fe_4_k_cu_fe97c802_712884cuda3std6ranges3__45__cpo5cdataE,(_ZN40_INTERNAL_0265a8fe_4_k_cu_fe97c802_712886thrust24THRUST_300001_SM_1000_NS12placeholders2_1E - _ZN40_INTERNAL_0265a8fe_4_k_cu_fe97c802_712884cuda3std6ranges3__45__cpo5cdataE)
_ZN40_INTERNAL_0265a8fe_4_k_cu_fe97c802_712884cuda3std6ranges3__45__cpo5cdataE:
	.zero		1
	.type		_ZN40_INTERNAL_0265a8fe_4_k_cu_fe97c802_712886thrust24THRUST_300001_SM_1000_NS12placeholders2_1E,@object
	.size		_ZN40_INTERNAL_0265a8fe_4_k_cu_fe97c802_712886thrust24THRUST_300001_SM_1000_NS12placeholders2_1E,(_ZN40_INTERNAL_0265a8fe_4_k_cu_fe97c802_712884cuda3std3__45__cpo3endE - _ZN40_INTERNAL_0265a8fe_4_k_cu_fe97c802_712886thrust24THRUST_300001_SM_1000_NS12placeholders2_1E)
_ZN40_INTERNAL_0265a8fe_4_k_cu_fe97c802_712886thrust24THRUST_300001_SM_1000_NS12placeholders2_1E:
	.zero		1
	.type		_ZN40_INTERNAL_0265a8fe_4_k_cu_fe97c802_712884cuda3std3__45__cpo3endE,@object
	.size		_ZN40_INTERNAL_0265a8fe_4_k_cu_fe97c802_712884cuda3std3__45__cpo3endE,(_ZN40_INTERNAL_0265a8fe_4_k_cu_fe97c802_712884cuda3std6ranges3__45__cpo3endE - _ZN40_INTERNAL_0265a8fe_4_k_cu_fe97c802_712884cuda3std3__45__cpo3endE)
_ZN40_INTERNAL_0265a8fe_4_k_cu_fe97c802_712884cuda3std3__45__cpo3endE:
	.zero		1
	.type		_ZN40_INTERNAL_0265a8fe_4_k_cu_fe97c802_712884cuda3std6ranges3__45__cpo3endE,@object
	.size		_ZN40_INTERNAL_0265a8fe_4_k_cu_fe97c802_712884cuda3std6ranges3__45__cpo3endE,(_ZN40_INTERNAL_0265a8fe_4_k_cu_fe97c802_712886thrust24THRUST_300001_SM_1000_NS12placeholders2_5E - _ZN40_INTERNAL_0265a8fe_4_k_cu_fe97c802_712884cuda3std6ranges3__45__cpo3endE)
_ZN40_INTERNAL_0265a8fe_4_k_cu_fe97c802_712884cuda3std6ranges3__45__cpo3endE:
	.zero		1
	.type		_ZN40_INTERNAL_0265a8fe_4_k_cu_fe97c802_712886thrust24THRUST_300001_SM_1000_NS12placeholders2_5E,@object
	.size		_ZN40_INTERNAL_0265a8fe_4_k_cu_fe97c802_712886thrust24THRUST_300001_SM_1000_NS12placeholders2_5E,(_ZN40_INTERNAL_0265a8fe_4_k_cu_fe97c802_712884cuda3std3__45__cpo4rendE - _ZN40_INTERNAL_0265a8fe_4_k_cu_fe97c802_712886thrust24THRUST_300001_SM_1000_NS12placeholders2_5E)
_ZN40_INTERNAL_0265a8fe_4_k_cu_fe97c802_712886thrust24THRUST_300001_SM_1000_NS12placeholders2_5E:
	.zero		1
	.type		_ZN40_INTERNAL_0265a8fe_4_k_cu_fe97c802_712884cuda3std3__45__cpo4rendE,@object
	.size		_ZN40_INTERNAL_0265a8fe_4_k_cu_fe97c802_712884cuda3std3__45__cpo4rendE,(_ZN40_INTERNAL_0265a8fe_4_k_cu_fe97c802_712884cuda3std6ranges3__45__cpo9iter_swapE - _ZN40_INTERNAL_0265a8fe_4_k_cu_fe97c802_712884cuda3std3__45__cpo4rendE)
_ZN40_INTERNAL_0265a8fe_4_k_cu_fe97c802_712884cuda3std3__45__cpo4rendE:
	.zero		1
	.type		_ZN40_INTERNAL_0265a8fe_4_k_cu_fe97c802_712884cuda3std6ranges3__45__cpo9iter_swapE,@object
	.size		_ZN40_INTERNAL_0265a8fe_4_k_cu_fe97c802_712884cuda3std6ranges3__45__cpo9iter_swapE,(_ZN40_INTERNAL_0265a8fe_4_k_cu_fe97c802_712884cuda3std3__48unexpectE - _ZN40_INTERNAL_0265a8fe_4_k_cu_fe97c802_712884cuda3std6ranges3__45__cpo9iter_swapE)
_ZN40_INTERNAL_0265a8fe_4_k_cu_fe97c802_712884cuda3std6ranges3__45__cpo9iter_swapE:
	.zero		1
	.type		_ZN40_INTERNAL_0265a8fe_4_k_cu_fe97c802_712884cuda3std3__48unexpectE,@object
	.size		_ZN40_INTERNAL_0265a8fe_4_k_cu_fe97c802_712884cuda3std3__48unexpectE,(_ZN40_INTERNAL_0265a8fe_4_k_cu_fe97c802_712886thrust24THRUST_300001_SM_1000_NS8cuda_cub3parE - _ZN40_INTERNAL_0265a8fe_4_k_cu_fe97c802_712884cuda3std3__48unexpectE)
_ZN40_INTERNAL_0265a8fe_4_k_cu_fe97c802_712884cuda3std3__48unexpectE:
	.zero		1
	.type		_ZN40_INTERNAL_0265a8fe_4_k_cu_fe97c802_712886thrust24THRUST_300001_SM_1000_NS8cuda_cub3parE,@object
	.size		_ZN40_INTERNAL_0265a8fe_4_k_cu_fe97c802_712886thrust24THRUST_300001_SM_1000_NS8cuda_cub3parE,(.L_29 - _ZN40_INTERNAL_0265a8fe_4_k_cu_fe97c802_712886thrust24THRUST_300001_SM_1000_NS8cuda_cub3parE)
_ZN40_INTERNAL_0265a8fe_4_k_cu_fe97c802_712886thrust24THRUST_300001_SM_1000_NS8cuda_cub3parE:
	.zero		1
.L_29:


//--------------------- .nv.constant0._ZN3cub18CUB_300001_SM_10006detail11EmptyKernelIvEEvv --------------------------
	.section	.nv.constant0._ZN3cub18CUB_300001_SM_10006detail11EmptyKernelIvEEvv,"a",@progbits
	.sectionflags	@""
	.align	4
.nv.constant0._ZN3cub18CUB_300001_SM_10006detail11EmptyKernelIvEEvv:
	.zero		896


//--------------------- SYMBOLS --------------------------

	.type		.nv.reservedSmem.offset0,@object
	.size		.nv.reservedSmem.offset0,0x4
